//
// Generated by NVIDIA NVVM Compiler
//
// Compiler Build ID: CL-36424714
// Cuda compilation tools, release 13.0, V13.0.88
// Based on NVVM 20.0.0
//

.version 9.0
.target sm_100
.address_size 64

	// .globl	_Z6matmulPfS_S_

.visible .entry _Z6matmulPfS_S_(
	.param .u64 .ptr .align 1 _Z6matmulPfS_S__param_0,
	.param .u64 .ptr .align 1 _Z6matmulPfS_S__param_1,
	.param .u64 .ptr .align 1 _Z6matmulPfS_S__param_2
)
{
	.reg .pred 	%p<2>;
	.reg .b32 	%r<22>;
	.reg .b32 	%f<210>;
	.reg .b64 	%rd<27>;

	ld.param.u64 	%rd8, [_Z6matmulPfS_S__param_1];
	ld.param.u64 	%rd9, [_Z6matmulPfS_S__param_2];
	cvta.to.global.u64 	%rd10, %rd8;
	cvta.to.global.u64 	%rd11, %rd9;
	mov.u32 	%r4, %ctaid.x;
	mov.u32 	%r5, %tid.x;
	shl.b32 	%r6, %r4, 6;
	shl.b32 	%r7, %r5, 3;
	add.s32 	%r8, %r6, %r7;
	mov.u32 	%r9, %ctaid.y;
	mov.u32 	%r10, %tid.y;
	mul.wide.u32 	%rd12, %r8, 32768;
	add.s64 	%rd13, %rd12, %rd10;
	add.s64 	%rd26, %rd13, 131072;
	mul.wide.u32 	%rd14, %r9, 256;
	mul.wide.u32 	%rd15, %r10, 32;
	add.s64 	%rd16, %rd14, %rd15;
	add.s64 	%rd17, %rd16, %rd11;
	add.s64 	%rd25, %rd17, 16;
	mov.b32 	%r21, 0;
	mov.f32 	%f146, 0f00000000;
	mov.f32 	%f147, %f146;
	mov.f32 	%f148, %f146;
	mov.f32 	%f149, %f146;
	mov.f32 	%f150, %f146;
	mov.f32 	%f151, %f146;
	mov.f32 	%f152, %f146;
	mov.f32 	%f153, %f146;
	mov.f32 	%f154, %f146;
	mov.f32 	%f155, %f146;
	mov.f32 	%f156, %f146;
	mov.f32 	%f157, %f146;
	mov.f32 	%f158, %f146;
	mov.f32 	%f159, %f146;
	mov.f32 	%f160, %f146;
	mov.f32 	%f161, %f146;
	mov.f32 	%f162, %f146;
	mov.f32 	%f163, %f146;
	mov.f32 	%f164, %f146;
	mov.f32 	%f165, %f146;
	mov.f32 	%f166, %f146;
	mov.f32 	%f167, %f146;
	mov.f32 	%f168, %f146;
	mov.f32 	%f169, %f146;
	mov.f32 	%f170, %f146;
	mov.f32 	%f171, %f146;
	mov.f32 	%f172, %f146;
	mov.f32 	%f173, %f146;
	mov.f32 	%f174, %f146;
	mov.f32 	%f175, %f146;
	mov.f32 	%f176, %f146;
	mov.f32 	%f177, %f146;
	mov.f32 	%f178, %f146;
	mov.f32 	%f179, %f146;
	mov.f32 	%f180, %f146;
	mov.f32 	%f181, %f146;
	mov.f32 	%f182, %f146;
	mov.f32 	%f183, %f146;
	mov.f32 	%f184, %f146;
	mov.f32 	%f185, %f146;
	mov.f32 	%f186, %f146;
	mov.f32 	%f187, %f146;
	mov.f32 	%f188, %f146;
	mov.f32 	%f189, %f146;
	mov.f32 	%f190, %f146;
	mov.f32 	%f191, %f146;
	mov.f32 	%f192, %f146;
	mov.f32 	%f193, %f146;
	mov.f32 	%f194, %f146;
	mov.f32 	%f195, %f146;
	mov.f32 	%f196, %f146;
	mov.f32 	%f197, %f146;
	mov.f32 	%f198, %f146;
	mov.f32 	%f199, %f146;
	mov.f32 	%f200, %f146;
	mov.f32 	%f201, %f146;
	mov.f32 	%f202, %f146;
	mov.f32 	%f203, %f146;
	mov.f32 	%f204, %f146;
	mov.f32 	%f205, %f146;
	mov.f32 	%f206, %f146;
	mov.f32 	%f207, %f146;
	mov.f32 	%f208, %f146;
	mov.f32 	%f209, %f146;
$L__BB0_1:
	ld.global.f32 	%f130, [%rd26+-131072];
	ld.global.f32 	%f131, [%rd26+-98304];
	ld.global.f32 	%f132, [%rd26+-65536];
	ld.global.f32 	%f133, [%rd26+-32768];
	ld.global.f32 	%f134, [%rd26];
	ld.global.f32 	%f135, [%rd26+32768];
	ld.global.f32 	%f136, [%rd26+65536];
	ld.global.f32 	%f137, [%rd26+98304];
	ld.global.f32 	%f138, [%rd25+-16];
	ld.global.f32 	%f139, [%rd25+-12];
	ld.global.f32 	%f140, [%rd25+-8];
	ld.global.f32 	%f141, [%rd25+-4];
	ld.global.f32 	%f142, [%rd25];
	ld.global.f32 	%f143, [%rd25+4];
	ld.global.f32 	%f144, [%rd25+8];
	ld.global.f32 	%f145, [%rd25+12];
	fma.rn.f32 	%f193, %f130, %f138, %f193;
	fma.rn.f32 	%f192, %f130, %f139, %f192;
	fma.rn.f32 	%f191, %f130, %f140, %f191;
	fma.rn.f32 	%f190, %f130, %f141, %f190;
	fma.rn.f32 	%f189, %f130, %f142, %f189;
	fma.rn.f32 	%f188, %f130, %f143, %f188;
	fma.rn.f32 	%f187, %f130, %f144, %f187;
	fma.rn.f32 	%f186, %f130, %f145, %f186;
	fma.rn.f32 	%f185, %f131, %f138, %f185;
	fma.rn.f32 	%f184, %f131, %f139, %f184;
	fma.rn.f32 	%f183, %f131, %f140, %f183;
	fma.rn.f32 	%f182, %f131, %f141, %f182;
	fma.rn.f32 	%f181, %f131, %f142, %f181;
	fma.rn.f32 	%f180, %f131, %f143, %f180;
	fma.rn.f32 	%f179, %f131, %f144, %f179;
	fma.rn.f32 	%f178, %f131, %f145, %f178;
	fma.rn.f32 	%f177, %f132, %f138, %f177;
	fma.rn.f32 	%f176, %f132, %f139, %f176;
	fma.rn.f32 	%f175, %f132, %f140, %f175;
	fma.rn.f32 	%f174, %f132, %f141, %f174;
	fma.rn.f32 	%f173, %f132, %f142, %f173;
	fma.rn.f32 	%f172, %f132, %f143, %f172;
	fma.rn.f32 	%f171, %f132, %f144, %f171;
	fma.rn.f32 	%f170, %f132, %f145, %f170;
	fma.rn.f32 	%f169, %f133, %f138, %f169;
	fma.rn.f32 	%f168, %f133, %f139, %f168;
	fma.rn.f32 	%f167, %f133, %f140, %f167;
	fma.rn.f32 	%f166, %f133, %f141, %f166;
	fma.rn.f32 	%f165, %f133, %f142, %f165;
	fma.rn.f32 	%f164, %f133, %f143, %f164;
	fma.rn.f32 	%f163, %f133, %f144, %f163;
	fma.rn.f32 	%f162, %f133, %f145, %f162;
	fma.rn.f32 	%f161, %f134, %f138, %f161;
	fma.rn.f32 	%f160, %f134, %f139, %f160;
	fma.rn.f32 	%f159, %f134, %f140, %f159;
	fma.rn.f32 	%f158, %f134, %f141, %f158;
	fma.rn.f32 	%f157, %f134, %f142, %f157;
	fma.rn.f32 	%f156, %f134, %f143, %f156;
	fma.rn.f32 	%f155, %f134, %f144, %f155;
	fma.rn.f32 	%f154, %f134, %f145, %f154;
	fma.rn.f32 	%f153, %f135, %f138, %f153;
	fma.rn.f32 	%f152, %f135, %f139, %f152;
	fma.rn.f32 	%f151, %f135, %f140, %f151;
	fma.rn.f32 	%f150, %f135, %f141, %f150;
	fma.rn.f32 	%f149, %f135, %f142, %f149;
	fma.rn.f32 	%f148, %f135, %f143, %f148;
	fma.rn.f32 	%f147, %f135, %f144, %f147;
	fma.rn.f32 	%f146, %f135, %f145, %f146;
	fma.rn.f32 	%f194, %f136, %f138, %f194;
	fma.rn.f32 	%f195, %f136, %f139, %f195;
	fma.rn.f32 	%f196, %f136, %f140, %f196;
	fma.rn.f32 	%f197, %f136, %f141, %f197;
	fma.rn.f32 	%f198, %f136, %f142, %f198;
	fma.rn.f32 	%f199, %f136, %f143, %f199;
	fma.rn.f32 	%f200, %f136, %f144, %f200;
	fma.rn.f32 	%f201, %f136, %f145, %f201;
	fma.rn.f32 	%f202, %f137, %f138, %f202;
	fma.rn.f32 	%f203, %f137, %f139, %f203;
	fma.rn.f32 	%f204, %f137, %f140, %f204;
	fma.rn.f32 	%f205, %f137, %f141, %f205;
	fma.rn.f32 	%f206, %f137, %f142, %f206;
	fma.rn.f32 	%f207, %f137, %f143, %f207;
	fma.rn.f32 	%f208, %f137, %f144, %f208;
	fma.rn.f32 	%f209, %f137, %f145, %f209;
	add.s32 	%r21, %r21, 1;
	add.s64 	%rd26, %rd26, 4;
	add.s64 	%rd25, %rd25, 32768;
	setp.ne.s32 	%p1, %r21, 8192;
	@%p1 bra 	$L__BB0_1;
	ld.param.u64 	%rd24, [_Z6matmulPfS_S__param_0];
	cvta.to.global.u64 	%rd18, %rd24;
	mov.u32 	%r11, %ctaid.y;
	shl.b32 	%r12, %r11, 6;
	mov.u32 	%r13, %tid.y;
	shl.b32 	%r14, %r13, 3;
	add.s32 	%r15, %r12, %r14;
	cvt.u64.u32 	%rd19, %r15;
	mov.u32 	%r16, %ctaid.x;
	shl.b32 	%r17, %r16, 6;
	mov.u32 	%r18, %tid.x;
	shl.b32 	%r19, %r18, 3;
	add.s32 	%r20, %r17, %r19;
	mul.wide.u32 	%rd20, %r20, 8192;
	add.s64 	%rd21, %rd20, %rd19;
	shl.b64 	%rd22, %rd21, 2;
	add.s64 	%rd23, %rd18, %rd22;
	st.global.f32 	[%rd23], %f193;
	st.global.f32 	[%rd23+4], %f192;
	st.global.f32 	[%rd23+8], %f191;
	st.global.f32 	[%rd23+12], %f190;
	st.global.f32 	[%rd23+16], %f189;
	st.global.f32 	[%rd23+20], %f188;
	st.global.f32 	[%rd23+24], %f187;
	st.global.f32 	[%rd23+28], %f186;
	st.global.f32 	[%rd23+32768], %f185;
	st.global.f32 	[%rd23+32772], %f184;
	st.global.f32 	[%rd23+32776], %f183;
	st.global.f32 	[%rd23+32780], %f182;
	st.global.f32 	[%rd23+32784], %f181;
	st.global.f32 	[%rd23+32788], %f180;
	st.global.f32 	[%rd23+32792], %f179;
	st.global.f32 	[%rd23+32796], %f178;
	st.global.f32 	[%rd23+65536], %f177;
	st.global.f32 	[%rd23+65540], %f176;
	st.global.f32 	[%rd23+65544], %f175;
	st.global.f32 	[%rd23+65548], %f174;
	st.global.f32 	[%rd23+65552], %f173;
	st.global.f32 	[%rd23+65556], %f172;
	st.global.f32 	[%rd23+65560], %f171;
	st.global.f32 	[%rd23+65564], %f170;
	st.global.f32 	[%rd23+98304], %f169;
	st.global.f32 	[%rd23+98308], %f168;
	st.global.f32 	[%rd23+98312], %f167;
	st.global.f32 	[%rd23+98316], %f166;
	st.global.f32 	[%rd23+98320], %f165;
	st.global.f32 	[%rd23+98324], %f164;
	st.global.f32 	[%rd23+98328], %f163;
	st.global.f32 	[%rd23+98332], %f162;
	st.global.f32 	[%rd23+131072], %f161;
	st.global.f32 	[%rd23+131076], %f160;
	st.global.f32 	[%rd23+131080], %f159;
	st.global.f32 	[%rd23+131084], %f158;
	st.global.f32 	[%rd23+131088], %f157;
	st.global.f32 	[%rd23+131092], %f156;
	st.global.f32 	[%rd23+131096], %f155;
	st.global.f32 	[%rd23+131100], %f154;
	st.global.f32 	[%rd23+163840], %f153;
	st.global.f32 	[%rd23+163844], %f152;
	st.global.f32 	[%rd23+163848], %f151;
	st.global.f32 	[%rd23+163852], %f150;
	st.global.f32 	[%rd23+163856], %f149;
	st.global.f32 	[%rd23+163860], %f148;
	st.global.f32 	[%rd23+163864], %f147;
	st.global.f32 	[%rd23+163868], %f146;
	st.global.f32 	[%rd23+196608], %f194;
	st.global.f32 	[%rd23+196612], %f195;
	st.global.f32 	[%rd23+196616], %f196;
	st.global.f32 	[%rd23+196620], %f197;
	st.global.f32 	[%rd23+196624], %f198;
	st.global.f32 	[%rd23+196628], %f199;
	st.global.f32 	[%rd23+196632], %f200;
	st.global.f32 	[%rd23+196636], %f201;
	st.global.f32 	[%rd23+229376], %f202;
	st.global.f32 	[%rd23+229380], %f203;
	st.global.f32 	[%rd23+229384], %f204;
	st.global.f32 	[%rd23+229388], %f205;
	st.global.f32 	[%rd23+229392], %f206;
	st.global.f32 	[%rd23+229396], %f207;
	st.global.f32 	[%rd23+229400], %f208;
	st.global.f32 	[%rd23+229404], %f209;
	ret;

}


// ===== COMPILED SASS (sm_100) =====

	.target	sm_100

	.elftype	@"ET_EXEC"


//--------------------- .note.nv.tkinfo           --------------------------
	.section	.note.nv.tkinfo,"",@"SHT_NOTE"
	.sectionflags	@"SHF_NOTE_NV_TKINFO"
	.tkinfo
        /*0018*/ 	.word	0x00000002
        /*0030*/ 	.string	""
        /*0030*/ 	.string	"ptxas"
        /*0030*/ 	.string	"Cuda compilation tools, release 13.0, V13.0.88"
        /*0030*/ 	.string	"Build cuda_13.0.r13.0/compiler.36424714_0"
        /*0030*/ 	.string	"-arch sm_100 -m 64 "



//--------------------- .note.nv.cuinfo           --------------------------
	.section	.note.nv.cuinfo,"",@"SHT_NOTE"
	.sectionflags	@"SHF_NOTE_NV_CUINFO"
        /*0018*/ 	.short	0x0002
        /*001a*/ 	.short	0x0064
        /*001c*/ 	.short	0x0082
	.zero		2


//--------------------- .nv.info                  --------------------------
	.section	.nv.info,"",@"SHT_CUDA_INFO"
	.align	4


	//----- nvinfo : EIATTR_REGCOUNT
	.align		4
        /*0000*/ 	.byte	0x04, 0x2f
        /*0002*/ 	.short	(.L_1 - .L_0)
	.align		4
.L_0:
        /*0004*/ 	.word	index@(_Z6matmulPfS_S_)
        /*0008*/ 	.word	0x00000060


	//----- nvinfo : EIATTR_FRAME_SIZE
	.align		4
.L_1:
        /*000c*/ 	.byte	0x04, 0x11
        /*000e*/ 	.short	(.L_3 - .L_2)
	.align		4
.L_2:
        /*0010*/ 	.word	index@(_Z6matmulPfS_S_)
        /*0014*/ 	.word	0x00000000


	//----- nvinfo : EIATTR_MIN_STACK_SIZE
	.align		4
.L_3:
        /*0018*/ 	.byte	0x04, 0x12
        /*001a*/ 	.short	(.L_5 - .L_4)
	.align		4
.L_4:
        /*001c*/ 	.word	index@(_Z6matmulPfS_S_)
        /*0020*/ 	.word	0x00000000
.L_5:


//--------------------- .nv.compat                --------------------------
	.section	.nv.compat,"",@"SHT_CUDA_COMPAT_INFO"
	.align	4
        /*0000*/ 	.byte	0x02, 0x09, 0x00, 0x00, 0x02, 0x02, 0x01, 0x00, 0x02, 0x05, 0x05, 0x00, 0x03, 0x07, 0x01, 0x01
        /*0010*/ 	.byte	0x02, 0x03, 0x00, 0x00, 0x02, 0x06, 0x01, 0x00, 0x04, 0x0b, 0x08, 0x00, 0x09, 0x00, 0x00, 0x00
        /*0020*/ 	.byte	0x00, 0x00, 0x00, 0x00


//--------------------- .nv.info._Z6matmulPfS_S_  --------------------------
	.section	.nv.info._Z6matmulPfS_S_,"",@"SHT_CUDA_INFO"
	.sectionflags	@""
	.align	4


	//----- nvinfo : EIATTR_CUDA_API_VERSION
	.align		4
        /*0000*/ 	.byte	0x04, 0x37
        /*0002*/ 	.short	(.L_7 - .L_6)
.L_6:
        /*0004*/ 	.word	0x00000082


	//----- nvinfo : EIATTR_KPARAM_INFO
	.align		4
.L_7:
        /*0008*/ 	.byte	0x04, 0x17
        /*000a*/ 	.short	(.L_9 - .L_8)
.L_8:
        /*000c*/ 	.word	0x00000000
        /*0010*/ 	.short	0x0002
        /*0012*/ 	.short	0x0010
        /*0014*/ 	.byte	0x00, 0xf5, 0x21, 0x00


	//----- nvinfo : EIATTR_KPARAM_INFO
	.align		4
.L_9:
        /*0018*/ 	.byte	0x04, 0x17
        /*001a*/ 	.short	(.L_11 - .L_10)
.L_10:
        /*001c*/ 	.word	0x00000000
        /*0020*/ 	.short	0x0001
        /*0022*/ 	.short	0x0008
        /*0024*/ 	.byte	0x00, 0xf5, 0x21, 0x00


	//----- nvinfo : EIATTR_KPARAM_INFO
	.align		4
.L_11:
        /*0028*/ 	.byte	0x04, 0x17
        /*002a*/ 	.short	(.L_13 - .L_12)
.L_12:
        /*002c*/ 	.word	0x00000000
        /*0030*/ 	.short	0x0000
        /*0032*/ 	.short	0x0000
        /*0034*/ 	.byte	0x00, 0xf5, 0x21, 0x00


	//----- nvinfo : EIATTR_SPARSE_MMA_MASK
	.align		4
.L_13:
        /*0038*/ 	.byte	0x03, 0x50
        /*003a*/ 	.short	0x0000


	//----- nvinfo : EIATTR_MAXREG_COUNT
	.align		4
        /*003c*/ 	.byte	0x03, 0x1b
        /*003e*/ 	.short	0x00ff


	//----- nvinfo : EIATTR_MERCURY_ISA_VERSION
	.align		4
        /*0040*/ 	.byte	0x03, 0x5f
        /*0042*/ 	.short	0x0101


	//----- nvinfo : EIATTR_VRC_CTA_INIT_COUNT
	.align		4
        /*0044*/ 	.byte	0x02, 0x4a
	.zero		1
	.zero		1


	//----- nvinfo : EIATTR_EXIT_INSTR_OFFSETS
	.align		4
        /*0048*/ 	.byte	0x04, 0x1c
        /*004a*/ 	.short	(.L_15 - .L_14)


	//   ....[0]....
.L_14:
        /*004c*/ 	.word	0x00000de0


	//----- nvinfo : EIATTR_CBANK_PARAM_SIZE
	.align		4
.L_15:
        /*0050*/ 	.byte	0x03, 0x19
        /*0052*/ 	.short	0x0018


	//----- nvinfo : EIATTR_PARAM_CBANK
	.align		4
        /*0054*/ 	.byte	0x04, 0x0a
        /*0056*/ 	.short	(.L_17 - .L_16)
	.align		4
.L_16:
        /*0058*/ 	.word	index@(.nv.constant0._Z6matmulPfS_S_)
        /*005c*/ 	.short	0x0380
        /*005e*/ 	.short	0x0018


	//----- nvinfo : EIATTR_SW_WAR
	.align		4
.L_17:
        /*0060*/ 	.byte	0x04, 0x36
        /*0062*/ 	.short	(.L_19 - .L_18)
.L_18:
        /*0064*/ 	.word	0x00000008
.L_19:


//--------------------- .nv.callgraph             --------------------------
	.section	.nv.callgraph,"",@"SHT_CUDA_CALLGRAPH"
	.align	4
	.sectionentsize	8
	.align		4
        /*0000*/ 	.word	0x00000000
	.align		4
        /*0004*/ 	.word	0xffffffff
	.align		4
        /*0008*/ 	.word	0x00000000
	.align		4
        /*000c*/ 	.word	0xfffffffe
	.align		4
        /*0010*/ 	.word	0x00000000
	.align		4
        /*0014*/ 	.word	0xfffffffd
	.align		4
        /*0018*/ 	.word	0x00000000
	.align		4
        /*001c*/ 	.word	0xfffffffc


//--------------------- .text._Z6matmulPfS_S_     --------------------------
	.section	.text._Z6matmulPfS_S_,"ax",@progbits
	.align	128
        .global         _Z6matmulPfS_S_
        .type           _Z6matmulPfS_S_,@function
        .size           _Z6matmulPfS_S_,(.L_x_2 - _Z6matmulPfS_S_)
        .other          _Z6matmulPfS_S_,@"STO_CUDA_ENTRY STV_DEFAULT"
_Z6matmulPfS_S_:
.text._Z6matmulPfS_S_:
[----:B------:R-:W-:Y:S01]  /*0000*/  LDC R1, c[0x0][0x37c] ;  /* 0x0000df00ff017b82 */ /* 0x000fe20000000800 */
[----:B------:R-:W0:Y:S07]  /*0010*/  S2R R2, SR_TID.Y ;  /* 0x0000000000027919 */ /* 0x000e2e0000002200 */
[----:B------:R-:W1:Y:S01]  /*0020*/  LDC.64 R8, c[0x0][0x388] ;  /* 0x0000e200ff087b82 */ /* 0x000e620000000a00 */
[----:B------:R-:W2:Y:S01]  /*0030*/  LDCU.64 UR4, c[0x0][0x390] ;  /* 0x00007200ff0477ac */ /* 0x000ea20008000a00 */
[----:B------:R-:W-:Y:S01]  /*0040*/  HFMA2 R49, -RZ, RZ, 0, 0 ;  /* 0x00000000ff317431 */ /* 0x000fe200000001ff */
[----:B------:R-:W3:Y:S01]  /*0050*/  S2R R4, SR_CTAID.X ;  /* 0x0000000000047919 */ /* 0x000ee20000002500 */
[----:B------:R-:W-:Y:S01]  /*0060*/  HFMA2 R53, -RZ, RZ, 0, 0 ;  /* 0x00000000ff357431 */ /* 0x000fe200000001ff */
[----:B------:R-:W-:Y:S01]  /*0070*/  CS2R R10, SRZ ;  /* 0x00000000000a7805 */ /* 0x000fe2000001ff00 */
[----:B------:R-:W-:Y:S01]  /*0080*/  HFMA2 R57, -RZ, RZ, 0, 0 ;  /* 0x00000000ff397431 */ /* 0x000fe200000001ff */
[----:B------:R-:W3:Y:S01]  /*0090*/  S2R R5, SR_TID.X ;  /* 0x0000000000057919 */ /* 0x000ee20000002100 */
[----:B------:R-:W-:Y:S01]  /*00a0*/  HFMA2 R61, -RZ, RZ, 0, 0 ;  /* 0x00000000ff3d7431 */ /* 0x000fe200000001ff */
[----:B------:R-:W-:Y:S01]  /*00b0*/  CS2R R12, SRZ ;  /* 0x00000000000c7805 */ /* 0x000fe2000001ff00 */
[----:B------:R-:W-:Y:S01]  /*00c0*/  HFMA2 R65, -RZ, RZ, 0, 0 ;  /* 0x00000000ff417431 */ /* 0x000fe200000001ff */
[----:B------:R-:W4:Y:S01]  /*00d0*/  S2R R0, SR_CTAID.Y ;  /* 0x0000000000007919 */ /* 0x000f220000002600 */
[----:B------:R-:W-:Y:S01]  /*00e0*/  HFMA2 R69, -RZ, RZ, 0, 0 ;  /* 0x00000000ff457431 */ /* 0x000fe200000001ff */
[----:B------:R-:W-:Y:S01]  /*00f0*/  CS2R R14, SRZ ;  /* 0x00000000000e7805 */ /* 0x000fe2000001ff00 */
        /* <DEDUP_REMOVED lines=11> */
[----:B------:R-:W-:-:S02]  /*01b0*/  CS2R R26, SRZ ;  /* 0x00000000001a7805 */ /* 0x000fc4000001ff00 */
[----:B------:R-:W-:Y:S02]  /*01c0*/  CS2R R28, SRZ ;  /* 0x00000000001c7805 */ /* 0x000fe4000001ff00 */
[----:B------:R-:W-:Y:S02]  /*01d0*/  CS2R R30, SRZ ;  /* 0x00000000001e7805 */ /* 0x000fe4000001ff00 */
[----:B------:R-:W-:Y:S02]  /*01e0*/  CS2R R32, SRZ ;  /* 0x0000000000207805 */ /* 0x000fe4000001ff00 */
[----:B------:R-:W-:Y:S02]  /*01f0*/  CS2R R34, SRZ ;  /* 0x0000000000227805 */ /* 0x000fe4000001ff00 */
[----:B------:R-:W-:Y:S01]  /*0200*/  CS2R R36, SRZ ;  /* 0x0000000000247805 */ /* 0x000fe2000001ff00 */
[----:B0-----:R-:W-:Y:S01]  /*0210*/  IMAD.WIDE.U32 R2, R2, 0x20, RZ ;  /* 0x0000002002027825 */ /* 0x001fe200078e00ff */
[----:B------:R-:W-:-:S02]  /*0220*/  CS2R R38, SRZ ;  /* 0x0000000000267805 */ /* 0x000fc4000001ff00 */
[----:B------:R-:W-:Y:S02]  /*0230*/  CS2R R40, SRZ ;  /* 0x0000000000287805 */ /* 0x000fe4000001ff00 */
[----:B------:R-:W-:Y:S02]  /*0240*/  CS2R R42, SRZ ;  /* 0x00000000002a7805 */ /* 0x000fe4000001ff00 */
[----:B------:R-:W-:Y:S02]  /*0250*/  CS2R R44, SRZ ;  /* 0x00000000002c7805 */ /* 0x000fe4000001ff00 */
[----:B------:R-:W-:Y:S02]  /*0260*/  CS2R R46, SRZ ;  /* 0x00000000002e7805 */ /* 0x000fe4000001ff00 */
[----:B------:R-:W-:Y:S01]  /*0270*/  MOV R51, RZ ;  /* 0x000000ff00337202 */ /* 0x000fe20000000f00 */
[----:B------:R-:W0:Y:S01]  /*0280*/  LDCU.64 UR6, c[0x0][0x358] ;  /* 0x00006b00ff0677ac */ /* 0x000e220008000a00 */
[----:B---3--:R-:W-:-:S02]  /*0290*/  LEA R7, R4, R5, 0x3 ;  /* 0x0000000504077211 */ /* 0x008fc400078e18ff */
[----:B------:R-:W-:Y:S02]  /*02a0*/  MOV R55, RZ ;  /* 0x000000ff00377202 */ /* 0x000fe40000000f00 */
[----:B------:R-:W-:Y:S01]  /*02b0*/  SHF.L.U32 R7, R7, 0x3, RZ ;  /* 0x0000000307077819 */ /* 0x000fe200000006ff */
[----:B----4-:R-:W-:Y:S01]  /*02c0*/  IMAD.WIDE.U32 R4, R0, 0x100, R2 ;  /* 0x0000010000047825 */ /* 0x010fe200078e0002 */
[----:B------:R-:W-:Y:S02]  /*02d0*/  MOV R59, RZ ;  /* 0x000000ff003b7202 */ /* 0x000fe40000000f00 */
[----:B------:R-:W-:Y:S01]  /*02e0*/  MOV R63, RZ ;  /* 0x000000ff003f7202 */ /* 0x000fe20000000f00 */
[----:B-1----:R-:W-:Y:S01]  /*02f0*/  IMAD.WIDE.U32 R2, R7, 0x8000, R8 ;  /* 0x0000800007027825 */ /* 0x002fe200078e0008 */
[----:B--2---:R-:W-:Y:S02]  /*0300*/  IADD3 R4, P1, PT, R4, UR4, RZ ;  /* 0x0000000404047c10 */ /* 0x004fe4000ff3e0ff */
[----:B------:R-:W-:-:S02]  /*0310*/  CS2R R8, SRZ ;  /* 0x0000000000087805 */ /* 0x000fc4000001ff00 */
[----:B------:R-:W-:Y:S01]  /*0320*/  MOV R67, RZ ;  /* 0x000000ff00437202 */ /* 0x000fe20000000f00 */
[----:B------:R-:W-:Y:S01]  /*0330*/  UMOV UR4, URZ ;  /* 0x000000ff00047c82 */ /* 0x000fe20008000000 */
[----:B------:R-:W-:Y:S02]  /*0340*/  IADD3 R4, P2, PT, R4, 0x10, RZ ;  /* 0x0000001004047810 */ /* 0x000fe40007f5e0ff */
[----:B------:R-:W-:Y:S02]  /*0350*/  IADD3 R2, P0, PT, R2, 0x20000, RZ ;  /* 0x0002000002027810 */ /* 0x000fe40007f1e0ff */
[----:B------:R-:W-:Y:S02]  /*0360*/  IADD3.X R5, PT, PT, RZ, UR5, R5, P2, P1 ;  /* 0x00000005ff057c10 */ /* 0x000fe400097e2405 */
[----:B------:R-:W-:Y:S02]  /*0370*/  IADD3.X R3, PT, PT, RZ, R3, RZ, P0, !PT ;  /* 0x00000003ff037210 */ /* 0x000fe400007fe4ff */
[----:B------:R-:W-:-:S02]  /*0380*/  MOV R71, RZ ;  /* 0x000000ff00477202 */ /* 0x000fc40000000f00 */
[----:B------:R-:W-:Y:S02]  /*0390*/  MOV R75, RZ ;  /* 0x000000ff004b7202 */ /* 0x000fe40000000f00 */
[----:B------:R-:W-:Y:S02]  /*03a0*/  MOV R79, RZ ;  /* 0x000000ff004f7202 */ /* 0x000fe40000000f00 */
[----:B------:R-:W-:Y:S02]  /*03b0*/  MOV R83, RZ ;  /* 0x000000ff00537202 */ /* 0x000fe40000000f00 */
[----:B------:R-:W-:Y:S02]  /*03c0*/  MOV R87, RZ ;  /* 0x000000ff00577202 */ /* 0x000fe40000000f00 */
[----:B------:R-:W-:Y:S02]  /*03d0*/  MOV R91, RZ ;  /* 0x000000ff005b7202 */ /* 0x000fe40000000f00 */
[----:B0-----:R-:W-:-:S07]  /*03e0*/  MOV R6, RZ ;  /* 0x000000ff00067202 */ /* 0x001fce0000000f00 */
.L_x_0:
[----:B------:R-:W2:Y:S04]  /*03f0*/  LDG.E R48, desc[UR6][R2.64+-0x20000] ;  /* 0xfe00000602307981 */ /* 0x000ea8000c1e1900 */
[----:B------:R-:W2:Y:S04]  /*0400*/  LDG.E R64, desc[UR6][R4.64+-0x10] ;  /* 0xfffff00604407981 */ /* 0x000ea8000c1e1900 */
[----:B------:R-:W3:Y:S04]  /*0410*/  LDG.E R66, desc[UR6][R4.64+-0xc] ;  /* 0xfffff40604427981 */ /* 0x000ee8000c1e1900 */
[----:B------:R-:W4:Y:S04]  /*0420*/  LDG.E R68, desc[UR6][R4.64+-0x8] ;  /* 0xfffff80604447981 */ /* 0x000f28000c1e1900 */
[----:B------:R-:W5:Y:S04]  /*0430*/  LDG.E R70, desc[UR6][R4.64+-0x4] ;  /* 0xfffffc0604467981 */ /* 0x000f68000c1e1900 */
[----:B------:R-:W5:Y:S04]  /*0440*/  LDG.E R72, desc[UR6][R4.64] ;  /* 0x0000000604487981 */ /* 0x000f68000c1e1900 */
[----:B------:R-:W5:Y:S04]  /*0450*/  LDG.E R74, desc[UR6][R4.64+0x4] ;  /* 0x00000406044a7981 */ /* 0x000f68000c1e1900 */
[----:B------:R-:W5:Y:S04]  /*0460*/  LDG.E R76, desc[UR6][R4.64+0x8] ;  /* 0x00000806044c7981 */ /* 0x000f68000c1e1900 */
[----:B------:R0:W5:Y:S04]  /*0470*/  LDG.E R78, desc[UR6][R4.64+0xc] ;  /* 0x00000c06044e7981 */ /* 0x000168000c1e1900 */
[----:B------:R-:W5:Y:S04]  /*0480*/  LDG.E R50, desc[UR6][R2.64+-0x18000] ;  /* 0xfe80000602327981 */ /* 0x000f68000c1e1900 */
[----:B------:R-:W5:Y:S04]  /*0490*/  LDG.E R52, desc[UR6][R2.64+-0x10000] ;  /* 0xff00000602347981 */ /* 0x000f68000c1e1900 */
[----:B------:R-:W5:Y:S04]  /*04a0*/  LDG.E R54, desc[UR6][R2.64+-0x8000] ;  /* 0xff80000602367981 */ /* 0x000f68000c1e1900 */
[----:B------:R-:W5:Y:S04]  /*04b0*/  LDG.E R56, desc[UR6][R2.64] ;  /* 0x0000000602387981 */ /* 0x000f68000c1e1900 */
[----:B------:R-:W5:Y:S04]  /*04c0*/  LDG.E R58, desc[UR6][R2.64+0x8000] ;  /* 0x00800006023a7981 */ /* 0x000f68000c1e1900 */
[----:B------:R-:W5:Y:S04]  /*04d0*/  LDG.E R60, desc[UR6][R2.64+0x10000] ;  /* 0x01000006023c7981 */ /* 0x000f68000c1e1900 */
[----:B------:R1:W5:Y:S01]  /*04e0*/  LDG.E R62, desc[UR6][R2.64+0x18000] ;  /* 0x01800006023e7981 */ /* 0x000362000c1e1900 */
[----:B------:R-:W-:Y:S01]  /*04f0*/  UIADD3 UR4, UPT, UPT, UR4, 0x1, URZ ;  /* 0x0000000104047890 */ /* 0x000fe2000fffe0ff */
[----:B0-----:R-:W-:-:S03]  /*0500*/  IADD3 R4, P1, PT, R4, 0x8000, RZ ;  /* 0x0000800004047810 */ /* 0x001fc60007f3e0ff */
[----:B------:R-:W-:Y:S01]  /*0510*/  UISETP.NE.AND UP0, UPT, UR4, 0x2000, UPT ;  /* 0x000020000400788c */ /* 0x000fe2000bf05270 */
[----:B------:R-:W-:Y:S02]  /*0520*/  IADD3.X R5, PT, PT, RZ, R5, RZ, P1, !PT ;  /* 0x00000005ff057210 */ /* 0x000fe40000ffe4ff */
[----:B-1----:R-:W-:-:S04]  /*0530*/  IADD3 R2, P0, PT, R2, 0x4, RZ ;  /* 0x0000000402027810 */ /* 0x002fc80007f1e0ff */
[----:B------:R-:W-:Y:S01]  /*0540*/  IADD3.X R3, PT, PT, RZ, R3, RZ, P0, !PT ;  /* 0x00000003ff037210 */ /* 0x000fe200007fe4ff */
[C---:B--2---:R-:W-:Y:S01]  /*0550*/  FFMA R14, R48.reuse, R64, R14 ;  /* 0x00000040300e7223 */ /* 0x044fe2000000000e */
[C---:B---3--:R-:W-:Y:S01]  /*0560*/  FFMA R12, R48.reuse, R66, R12 ;  /* 0x00000042300c7223 */ /* 0x048fe2000000000c */
[C---:B----4-:R-:W-:Y:S01]  /*0570*/  FFMA R10, R48.reuse, R68, R10 ;  /* 0x00000044300a7223 */ /* 0x050fe2000000000a */
[C---:B-----5:R-:W-:Y:S01]  /*0580*/  FFMA R8, R48.reuse, R70, R8 ;  /* 0x0000004630087223 */ /* 0x060fe20000000008 */
[C---:B------:R-:W-:Y:S01]  /*0590*/  FFMA R6, R48.reuse, R72, R6 ;  /* 0x0000004830067223 */ /* 0x040fe20000000006 */
[C---:B------:R-:W-:Y:S01]  /*05a0*/  FFMA R93, R48.reuse, R74, R93 ;  /* 0x0000004a305d7223 */ /* 0x040fe2000000005d */
[C---:B------:R-:W-:Y:S01]  /*05b0*/  FFMA R91, R48.reuse, R76, R91 ;  /* 0x0000004c305b7223 */ /* 0x040fe2000000005b */
[----:B------:R-:W-:Y:S01]  /*05c0*/  FFMA R89, R48, R78, R89 ;  /* 0x0000004e30597223 */ /* 0x000fe20000000059 */
[C---:B------:R-:W-:Y:S01]  /*05d0*/  FFMA R87, R50.reuse, R64, R87 ;  /* 0x0000004032577223 */ /* 0x040fe20000000057 */
[C---:B------:R-:W-:Y:S01]  /*05e0*/  FFMA R85, R50.reuse, R66, R85 ;  /* 0x0000004232557223 */ /* 0x040fe20000000055 */
[C---:B------:R-:W-:Y:S01]  /*05f0*/  FFMA R83, R50.reuse, R68, R83 ;  /* 0x0000004432537223 */ /* 0x040fe20000000053 */
[C---:B------:R-:W-:Y:S01]  /*0600*/  FFMA R81, R50.reuse, R70, R81 ;  /* 0x0000004632517223 */ /* 0x040fe20000000051 */
        /* <DEDUP_REMOVED lines=52> */
[----:B------:R-:W-:Y:S06]  /*0950*/  BRA.U UP0, `(.L_x_0) ;  /* 0xfffffff900a47547 */ /* 0x000fec000b83ffff */
[----:B------:R-:W0:Y:S01]  /*0960*/  S2R R3, SR_TID.Y ;  /* 0x0000000000037919 */ /* 0x000e220000002200 */
[----:B------:R-:W1:Y:S01]  /*0970*/  LDCU.64 UR4, c[0x0][0x380] ;  /* 0x00007000ff0477ac */ /* 0x000e620008000a00 */
[----:B0-----:R-:W-:Y:S01]  /*0980*/  LEA R0, R0, R3, 0x3 ;  /* 0x0000000300007211 */ /* 0x001fe200078e18ff */
[----:B------:R-:W-:-:S03]  /*0990*/  HFMA2 R3, -RZ, RZ, 0, 0 ;  /* 0x00000000ff037431 */ /* 0x000fc600000001ff */
[----:B------:R-:W-:-:S05]  /*09a0*/  SHF.L.U32 R2, R0, 0x3, RZ ;  /* 0x0000000300027819 */ /* 0x000fca00000006ff */
[----:B------:R-:W-:-:S03]  /*09b0*/  IMAD.WIDE.U32 R2, R7, 0x2000, R2 ;  /* 0x0000200007027825 */ /* 0x000fc600078e0002 */
[----:B-1----:R-:W-:-:S04]  /*09c0*/  LEA R4, P0, R2, UR4, 0x2 ;  /* 0x0000000402047c11 */ /* 0x002fc8000f8010ff */
[----:B------:R-:W-:-:S05]  /*09d0*/  LEA.HI.X R5, R2, UR5, R3, 0x2, P0 ;  /* 0x0000000502057c11 */ /* 0x000fca00080f1403 */
[----:B------:R-:W-:Y:S04]  /*09e0*/  STG.E desc[UR6][R4.64], R14 ;  /* 0x0000000e04007986 */ /* 0x000fe8000c101906 */
        /* <DEDUP_REMOVED lines=62> */
[----:B------:R-:W-:Y:S01]  /*0dd0*/  STG.E desc[UR6][R4.64+0x3801c], R46 ;  /* 0x03801c2e04007986 */ /* 0x000fe2000c101906 */
[----:B------:R-:W-:Y:S05]  /*0de0*/  EXIT ;  /* 0x000000000000794d */ /* 0x000fea0003800000 */
.L_x_1:
[----:B------:R-:W-:-:S00]  /*0df0*/  BRA `(.L_x_1) ;  /* 0xfffffffc00fc7947 */ /* 0x000fc0000383ffff */
[----:B------:R-:W-:-:S00]  /*0e00*/  NOP ;  /* 0x0000000000007918 */ /* 0x000fc00000000000 */
[----:B------:R-:W-:-:S00]  /*0e10*/  NOP ;  /* 0x0000000000007918 */ /* 0x000fc00000000000 */
[----:B------:R-:W-:-:S00]  /*0e20*/  NOP ;  /* 0x0000000000007918 */ /* 0x000fc00000000000 */
[----:B------:R-:W-:-:S00]  /*0e30*/  NOP ;  /* 0x0000000000007918 */ /* 0x000fc00000000000 */
[----:B------:R-:W-:-:S00]  /*0e40*/  NOP ;  /* 0x0000000000007918 */ /* 0x000fc00000000000 */
[----:B------:R-:W-:-:S00]  /*0e50*/  NOP ;  /* 0x0000000000007918 */ /* 0x000fc00000000000 */
[----:B------:R-:W-:-:S00]  /*0e60*/  NOP ;  /* 0x0000000000007918 */ /* 0x000fc00000000000 */
[----:B------:R-:W-:-:S00]  /*0e70*/  NOP ;  /* 0x0000000000007918 */ /* 0x000fc00000000000 */
.L_x_2:


//--------------------- .nv.shared.reserved.0     --------------------------
	.section	.nv.shared.reserved.0,"aw",@nobits
	.weak		__nv_reservedSMEM_offset_0_alias
	.size		__nv_reservedSMEM_offset_0_alias, 0, 64
	.other		__nv_reservedSMEM_offset_0_alias,@"STO_CUDA_RESERVED_SHARED STV_DEFAULT"
__nv_reservedSMEM_offset_0_alias:
	.zero		0
	.zero		64


//--------------------- .nv.constant0._Z6matmulPfS_S_ --------------------------
	.section	.nv.constant0._Z6matmulPfS_S_,"a",@progbits
	.sectionflags	@""
	.align	4
.nv.constant0._Z6matmulPfS_S_:
	.zero		920


//--------------------- SYMBOLS --------------------------

	.type		.nv.reservedSmem.offset0,@object
	.size		.nv.reservedSmem.offset0,0x4
